//
// Generated by NVIDIA NVVM Compiler
//
// Compiler Build ID: CL-36424714
// Cuda compilation tools, release 13.0, V13.0.88
// Based on NVVM 20.0.0
//

.version 9.0
.target sm_100
.address_size 64

	// .globl	_Z8gpu_HeatPfS_S_i
.extern .shared .align 16 .b8 sdata[];

.visible .entry _Z8gpu_HeatPfS_S_i(
	.param .u64 .ptr .align 1 _Z8gpu_HeatPfS_S_i_param_0,
	.param .u64 .ptr .align 1 _Z8gpu_HeatPfS_S_i_param_1,
	.param .u64 .ptr .align 1 _Z8gpu_HeatPfS_S_i_param_2,
	.param .u32 _Z8gpu_HeatPfS_S_i_param_3
)
{
	.reg .pred 	%p<8>;
	.reg .b32 	%r<20>;
	.reg .b32 	%f<12>;
	.reg .b64 	%rd<21>;

	ld.param.u64 	%rd1, [_Z8gpu_HeatPfS_S_i_param_0];
	ld.param.u64 	%rd2, [_Z8gpu_HeatPfS_S_i_param_1];
	ld.param.u64 	%rd3, [_Z8gpu_HeatPfS_S_i_param_2];
	ld.param.u32 	%r4, [_Z8gpu_HeatPfS_S_i_param_3];
	mov.u32 	%r5, %ctaid.x;
	mov.u32 	%r6, %ntid.x;
	mov.u32 	%r7, %tid.x;
	mad.lo.s32 	%r8, %r5, %r6, %r7;
	mov.u32 	%r9, %ctaid.y;
	mov.u32 	%r10, %ntid.y;
	mov.u32 	%r11, %tid.y;
	mad.lo.s32 	%r12, %r9, %r10, %r11;
	setp.lt.s32 	%p1, %r8, 1;
	setp.eq.s32 	%p2, %r12, 0;
	or.pred  	%p3, %p1, %p2;
	add.s32 	%r13, %r4, -1;
	setp.ge.s32 	%p4, %r8, %r13;
	or.pred  	%p5, %p3, %p4;
	setp.ge.s32 	%p6, %r12, %r13;
	or.pred  	%p7, %p5, %p6;
	@%p7 bra 	$L__BB0_2;
	cvta.to.global.u64 	%rd4, %rd1;
	cvta.to.global.u64 	%rd5, %rd2;
	cvta.to.global.u64 	%rd6, %rd3;
	mul.lo.s32 	%r14, %r4, %r8;
	cvt.s64.s32 	%rd7, %r14;
	cvt.u64.u32 	%rd8, %r12;
	add.s64 	%rd9, %rd8, %rd7;
	shl.b64 	%rd10, %rd9, 2;
	add.s64 	%rd11, %rd4, %rd10;
	ld.global.f32 	%f1, [%rd11+-4];
	ld.global.f32 	%f2, [%rd11+4];
	add.f32 	%f3, %f1, %f2;
	sub.s32 	%r15, %r14, %r4;
	add.s32 	%r16, %r15, %r12;
	mul.wide.s32 	%rd12, %r16, 4;
	add.s64 	%rd13, %rd4, %rd12;
	ld.global.f32 	%f4, [%rd13];
	add.f32 	%f5, %f3, %f4;
	shl.b32 	%r17, %r4, 1;
	add.s32 	%r18, %r16, %r17;
	mul.wide.s32 	%rd14, %r18, 4;
	add.s64 	%rd15, %rd4, %rd14;
	ld.global.f32 	%f6, [%rd15];
	add.f32 	%f7, %f5, %f6;
	mul.f32 	%f8, %f7, 0f3E800000;
	add.s32 	%r19, %r14, %r12;
	mul.wide.s32 	%rd16, %r19, 4;
	add.s64 	%rd17, %rd5, %rd16;
	st.global.f32 	[%rd17], %f8;
	mul.wide.s32 	%rd18, %r4, 4;
	add.s64 	%rd19, %rd13, %rd18;
	ld.global.f32 	%f9, [%rd19];
	sub.f32 	%f10, %f8, %f9;
	mul.f32 	%f11, %f10, %f10;
	add.s64 	%rd20, %rd6, %rd16;
	st.global.f32 	[%rd20], %f11;
$L__BB0_2:
	ret;

}
	// .globl	_Z12gpu_residualPfS_
.visible .entry _Z12gpu_residualPfS_(
	.param .u64 .ptr .align 1 _Z12gpu_residualPfS__param_0,
	.param .u64 .ptr .align 1 _Z12gpu_residualPfS__param_1
)
{
	.reg .pred 	%p<6>;
	.reg .b32 	%r<13>;
	.reg .b32 	%f<24>;
	.reg .b64 	%rd<9>;

	ld.param.u64 	%rd2, [_Z12gpu_residualPfS__param_0];
	ld.param.u64 	%rd1, [_Z12gpu_residualPfS__param_1];
	cvta.to.global.u64 	%rd3, %rd2;
	mov.u32 	%r1, %tid.x;
	mov.u32 	%r2, %ctaid.x;
	mov.u32 	%r12, %ntid.x;
	mad.lo.s32 	%r7, %r2, %r12, %r1;
	mul.wide.s32 	%rd4, %r7, 4;
	add.s64 	%rd5, %rd3, %rd4;
	ld.global.f32 	%f1, [%rd5];
	shl.b32 	%r8, %r1, 2;
	mov.u32 	%r9, sdata;
	add.s32 	%r4, %r9, %r8;
	st.shared.f32 	[%r4], %f1;
	bar.sync 	0;
	setp.lt.u32 	%p1, %r12, 66;
	@%p1 bra 	$L__BB1_4;
$L__BB1_1:
	shr.u32 	%r6, %r12, 1;
	setp.ge.u32 	%p2, %r1, %r6;
	@%p2 bra 	$L__BB1_3;
	shl.b32 	%r10, %r6, 2;
	add.s32 	%r11, %r4, %r10;
	ld.shared.f32 	%f2, [%r11];
	ld.shared.f32 	%f3, [%r4];
	add.f32 	%f4, %f2, %f3;
	st.shared.f32 	[%r4], %f4;
	bar.sync 	0;
$L__BB1_3:
	setp.gt.u32 	%p3, %r12, 131;
	mov.u32 	%r12, %r6;
	@%p3 bra 	$L__BB1_1;
$L__BB1_4:
	setp.gt.u32 	%p4, %r1, 31;
	@%p4 bra 	$L__BB1_7;
	ld.volatile.shared.f32 	%f5, [%r4+128];
	ld.volatile.shared.f32 	%f6, [%r4];
	add.f32 	%f7, %f5, %f6;
	st.volatile.shared.f32 	[%r4], %f7;
	ld.volatile.shared.f32 	%f8, [%r4+64];
	ld.volatile.shared.f32 	%f9, [%r4];
	add.f32 	%f10, %f8, %f9;
	st.volatile.shared.f32 	[%r4], %f10;
	ld.volatile.shared.f32 	%f11, [%r4+32];
	ld.volatile.shared.f32 	%f12, [%r4];
	add.f32 	%f13, %f11, %f12;
	st.volatile.shared.f32 	[%r4], %f13;
	ld.volatile.shared.f32 	%f14, [%r4+16];
	ld.volatile.shared.f32 	%f15, [%r4];
	add.f32 	%f16, %f14, %f15;
	st.volatile.shared.f32 	[%r4], %f16;
	ld.volatile.shared.f32 	%f17, [%r4+8];
	ld.volatile.shared.f32 	%f18, [%r4];
	add.f32 	%f19, %f17, %f18;
	st.volatile.shared.f32 	[%r4], %f19;
	ld.volatile.shared.f32 	%f20, [%r4+4];
	ld.volatile.shared.f32 	%f21, [%r4];
	add.f32 	%f22, %f20, %f21;
	st.volatile.shared.f32 	[%r4], %f22;
	setp.ne.s32 	%p5, %r1, 0;
	@%p5 bra 	$L__BB1_7;
	ld.shared.f32 	%f23, [sdata];
	cvta.to.global.u64 	%rd6, %rd1;
	mul.wide.u32 	%rd7, %r2, 4;
	add.s64 	%rd8, %rd6, %rd7;
	st.global.f32 	[%rd8], %f23;
$L__BB1_7:
	ret;

}


// ===== COMPILED SASS (sm_100) =====

	.target	sm_100

	.elftype	@"ET_EXEC"


//--------------------- .note.nv.tkinfo           --------------------------
	.section	.note.nv.tkinfo,"",@"SHT_NOTE"
	.sectionflags	@"SHF_NOTE_NV_TKINFO"
	.tkinfo
        /*0018*/ 	.word	0x00000002
        /*0030*/ 	.string	""
        /*0030*/ 	.string	"ptxas"
        /*0030*/ 	.string	"Cuda compilation tools, release 13.0, V13.0.88"
        /*0030*/ 	.string	"Build cuda_13.0.r13.0/compiler.36424714_0"
        /*0030*/ 	.string	"-arch sm_100 -m 64 "



//--------------------- .note.nv.cuinfo           --------------------------
	.section	.note.nv.cuinfo,"",@"SHT_NOTE"
	.sectionflags	@"SHF_NOTE_NV_CUINFO"
        /*0018*/ 	.short	0x0002
        /*001a*/ 	.short	0x0064
        /*001c*/ 	.short	0x0082
	.zero		2


//--------------------- .nv.info                  --------------------------
	.section	.nv.info,"",@"SHT_CUDA_INFO"
	.align	4


	//----- nvinfo : EIATTR_REGCOUNT
	.align		4
        /*0000*/ 	.byte	0x04, 0x2f
        /*0002*/ 	.short	(.L_1 - .L_0)
	.align		4
.L_0:
        /*0004*/ 	.word	index@(_Z8gpu_HeatPfS_S_i)
        /*0008*/ 	.word	0x00000014


	//----- nvinfo : EIATTR_FRAME_SIZE
	.align		4
.L_1:
        /*000c*/ 	.byte	0x04, 0x11
        /*000e*/ 	.short	(.L_3 - .L_2)
	.align		4
.L_2:
        /*0010*/ 	.word	index@(_Z8gpu_HeatPfS_S_i)
        /*0014*/ 	.word	0x00000000


	//----- nvinfo : EIATTR_REGCOUNT
	.align		4
.L_3:
        /*0018*/ 	.byte	0x04, 0x2f
        /*001a*/ 	.short	(.L_5 - .L_4)
	.align		4
.L_4:
        /*001c*/ 	.word	index@(_Z12gpu_residualPfS_)
        /*0020*/ 	.word	0x0000000b


	//----- nvinfo : EIATTR_FRAME_SIZE
	.align		4
.L_5:
        /*0024*/ 	.byte	0x04, 0x11
        /*0026*/ 	.short	(.L_7 - .L_6)
	.align		4
.L_6:
        /*0028*/ 	.word	index@(_Z12gpu_residualPfS_)
        /*002c*/ 	.word	0x00000000


	//----- nvinfo : EIATTR_MIN_STACK_SIZE
	.align		4
.L_7:
        /*0030*/ 	.byte	0x04, 0x12
        /*0032*/ 	.short	(.L_9 - .L_8)
	.align		4
.L_8:
        /*0034*/ 	.word	index@(_Z12gpu_residualPfS_)
        /*0038*/ 	.word	0x00000000


	//----- nvinfo : EIATTR_MIN_STACK_SIZE
	.align		4
.L_9:
        /*003c*/ 	.byte	0x04, 0x12
        /*003e*/ 	.short	(.L_11 - .L_10)
	.align		4
.L_10:
        /*0040*/ 	.word	index@(_Z8gpu_HeatPfS_S_i)
        /*0044*/ 	.word	0x00000000
.L_11:


//--------------------- .nv.compat                --------------------------
	.section	.nv.compat,"",@"SHT_CUDA_COMPAT_INFO"
	.align	4
        /*0000*/ 	.byte	0x02, 0x09, 0x00, 0x00, 0x02, 0x02, 0x01, 0x00, 0x02, 0x05, 0x05, 0x00, 0x03, 0x07, 0x01, 0x01
        /*0010*/ 	.byte	0x02, 0x03, 0x00, 0x00, 0x02, 0x06, 0x01, 0x00, 0x04, 0x0b, 0x08, 0x00, 0x09, 0x00, 0x00, 0x00
        /*0020*/ 	.byte	0x00, 0x00, 0x00, 0x00


//--------------------- .nv.info._Z12gpu_residualPfS_ --------------------------
	.section	.nv.info._Z12gpu_residualPfS_,"",@"SHT_CUDA_INFO"
	.sectionflags	@""
	.align	4


	//----- nvinfo : EIATTR_CUDA_API_VERSION
	.align		4
        /*0000*/ 	.byte	0x04, 0x37
        /*0002*/ 	.short	(.L_13 - .L_12)
.L_12:
        /*0004*/ 	.word	0x00000082


	//----- nvinfo : EIATTR_KPARAM_INFO
	.align		4
.L_13:
        /*0008*/ 	.byte	0x04, 0x17
        /*000a*/ 	.short	(.L_15 - .L_14)
.L_14:
        /*000c*/ 	.word	0x00000000
        /*0010*/ 	.short	0x0001
        /*0012*/ 	.short	0x0008
        /*0014*/ 	.byte	0x00, 0xf5, 0x21, 0x00


	//----- nvinfo : EIATTR_KPARAM_INFO
	.align		4
.L_15:
        /*0018*/ 	.byte	0x04, 0x17
        /*001a*/ 	.short	(.L_17 - .L_16)
.L_16:
        /*001c*/ 	.word	0x00000000
        /*0020*/ 	.short	0x0000
        /*0022*/ 	.short	0x0000
        /*0024*/ 	.byte	0x00, 0xf5, 0x21, 0x00


	//----- nvinfo : EIATTR_SPARSE_MMA_MASK
	.align		4
.L_17:
        /*0028*/ 	.byte	0x03, 0x50
        /*002a*/ 	.short	0x0000


	//----- nvinfo : EIATTR_MAXREG_COUNT
	.align		4
        /*002c*/ 	.byte	0x03, 0x1b
        /*002e*/ 	.short	0x00ff


	//----- nvinfo : EIATTR_NUM_BARRIERS
	.align		4
        /*0030*/ 	.byte	0x02, 0x4c
        /*0032*/ 	.byte	0x01
	.zero		1


	//----- nvinfo : EIATTR_MERCURY_ISA_VERSION
	.align		4
        /*0034*/ 	.byte	0x03, 0x5f
        /*0036*/ 	.short	0x0101


	//----- nvinfo : EIATTR_VRC_CTA_INIT_COUNT
	.align		4
        /*0038*/ 	.byte	0x02, 0x4a
	.zero		1
	.zero		1


	//----- nvinfo : EIATTR_EXIT_INSTR_OFFSETS
	.align		4
        /*003c*/ 	.byte	0x04, 0x1c
        /*003e*/ 	.short	(.L_19 - .L_18)


	//   ....[0]....
.L_18:
        /*0040*/ 	.word	0x00000210


	//   ....[1]....
        /*0044*/ 	.word	0x000003b0


	//   ....[2]....
        /*0048*/ 	.word	0x00000430


	//----- nvinfo : EIATTR_CRS_STACK_SIZE
	.align		4
.L_19:
        /*004c*/ 	.byte	0x04, 0x1e
        /*004e*/ 	.short	(.L_21 - .L_20)
.L_20:
        /*0050*/ 	.word	0x00000000


	//----- nvinfo : EIATTR_CBANK_PARAM_SIZE
	.align		4
.L_21:
        /*0054*/ 	.byte	0x03, 0x19
        /*0056*/ 	.short	0x0010


	//----- nvinfo : EIATTR_PARAM_CBANK
	.align		4
        /*0058*/ 	.byte	0x04, 0x0a
        /*005a*/ 	.short	(.L_23 - .L_22)
	.align		4
.L_22:
        /*005c*/ 	.word	index@(.nv.constant0._Z12gpu_residualPfS_)
        /*0060*/ 	.short	0x0380
        /*0062*/ 	.short	0x0010


	//----- nvinfo : EIATTR_SW_WAR
	.align		4
.L_23:
        /*0064*/ 	.byte	0x04, 0x36
        /*0066*/ 	.short	(.L_25 - .L_24)
.L_24:
        /*0068*/ 	.word	0x00000008
.L_25:


//--------------------- .nv.info._Z8gpu_HeatPfS_S_i --------------------------
	.section	.nv.info._Z8gpu_HeatPfS_S_i,"",@"SHT_CUDA_INFO"
	.sectionflags	@""
	.align	4


	//----- nvinfo : EIATTR_CUDA_API_VERSION
	.align		4
        /*0000*/ 	.byte	0x04, 0x37
        /*0002*/ 	.short	(.L_27 - .L_26)
.L_26:
        /*0004*/ 	.word	0x00000082


	//----- nvinfo : EIATTR_KPARAM_INFO
	.align		4
.L_27:
        /*0008*/ 	.byte	0x04, 0x17
        /*000a*/ 	.short	(.L_29 - .L_28)
.L_28:
        /*000c*/ 	.word	0x00000000
        /*0010*/ 	.short	0x0003
        /*0012*/ 	.short	0x0018
        /*0014*/ 	.byte	0x00, 0xf0, 0x11, 0x00


	//----- nvinfo : EIATTR_KPARAM_INFO
	.align		4
.L_29:
        /*0018*/ 	.byte	0x04, 0x17
        /*001a*/ 	.short	(.L_31 - .L_30)
.L_30:
        /*001c*/ 	.word	0x00000000
        /*0020*/ 	.short	0x0002
        /*0022*/ 	.short	0x0010
        /*0024*/ 	.byte	0x00, 0xf5, 0x21, 0x00


	//----- nvinfo : EIATTR_KPARAM_INFO
	.align		4
.L_31:
        /*0028*/ 	.byte	0x04, 0x17
        /*002a*/ 	.short	(.L_33 - .L_32)
.L_32:
        /*002c*/ 	.word	0x00000000
        /*0030*/ 	.short	0x0001
        /*0032*/ 	.short	0x0008
        /*0034*/ 	.byte	0x00, 0xf5, 0x21, 0x00


	//----- nvinfo : EIATTR_KPARAM_INFO
	.align		4
.L_33:
        /*0038*/ 	.byte	0x04, 0x17
        /*003a*/ 	.short	(.L_35 - .L_34)
.L_34:
        /*003c*/ 	.word	0x00000000
        /*0040*/ 	.short	0x0000
        /*0042*/ 	.short	0x0000
        /*0044*/ 	.byte	0x00, 0xf5, 0x21, 0x00


	//----- nvinfo : EIATTR_SPARSE_MMA_MASK
	.align		4
.L_35:
        /*0048*/ 	.byte	0x03, 0x50
        /*004a*/ 	.short	0x0000


	//----- nvinfo : EIATTR_MAXREG_COUNT
	.align		4
        /*004c*/ 	.byte	0x03, 0x1b
        /*004e*/ 	.short	0x00ff


	//----- nvinfo : EIATTR_MERCURY_ISA_VERSION
	.align		4
        /*0050*/ 	.byte	0x03, 0x5f
        /*0052*/ 	.short	0x0101


	//----- nvinfo : EIATTR_VRC_CTA_INIT_COUNT
	.align		4
        /*0054*/ 	.byte	0x02, 0x4a
	.zero		1
	.zero		1


	//----- nvinfo : EIATTR_EXIT_INSTR_OFFSETS
	.align		4
        /*0058*/ 	.byte	0x04, 0x1c
        /*005a*/ 	.short	(.L_37 - .L_36)


	//   ....[0]....
.L_36:
        /*005c*/ 	.word	0x000000f0


	//   ....[1]....
        /*0060*/ 	.word	0x000002f0


	//----- nvinfo : EIATTR_CBANK_PARAM_SIZE
	.align		4
.L_37:
        /*0064*/ 	.byte	0x03, 0x19
        /*0066*/ 	.short	0x001c


	//----- nvinfo : EIATTR_PARAM_CBANK
	.align		4
        /*0068*/ 	.byte	0x04, 0x0a
        /*006a*/ 	.short	(.L_39 - .L_38)
	.align		4
.L_38:
        /*006c*/ 	.word	index@(.nv.constant0._Z8gpu_HeatPfS_S_i)
        /*0070*/ 	.short	0x0380
        /*0072*/ 	.short	0x001c


	//----- nvinfo : EIATTR_SW_WAR
	.align		4
.L_39:
        /*0074*/ 	.byte	0x04, 0x36
        /*0076*/ 	.short	(.L_41 - .L_40)
.L_40:
        /*0078*/ 	.word	0x00000008
.L_41:


//--------------------- .nv.callgraph             --------------------------
	.section	.nv.callgraph,"",@"SHT_CUDA_CALLGRAPH"
	.align	4
	.sectionentsize	8
	.align		4
        /*0000*/ 	.word	0x00000000
	.align		4
        /*0004*/ 	.word	0xffffffff
	.align		4
        /*0008*/ 	.word	0x00000000
	.align		4
        /*000c*/ 	.word	0xfffffffe
	.align		4
        /*0010*/ 	.word	0x00000000
	.align		4
        /*0014*/ 	.word	0xfffffffd
	.align		4
        /*0018*/ 	.word	0x00000000
	.align		4
        /*001c*/ 	.word	0xfffffffc


//--------------------- .text._Z12gpu_residualPfS_ --------------------------
	.section	.text._Z12gpu_residualPfS_,"ax",@progbits
	.align	128
        .global         _Z12gpu_residualPfS_
        .type           _Z12gpu_residualPfS_,@function
        .size           _Z12gpu_residualPfS_,(.L_x_4 - _Z12gpu_residualPfS_)
        .other          _Z12gpu_residualPfS_,@"STO_CUDA_ENTRY STV_DEFAULT"
_Z12gpu_residualPfS_:
.text._Z12gpu_residualPfS_:
[----:B------:R-:W-:Y:S01]  /*0000*/  LDC R1, c[0x0][0x37c] ;  /* 0x0000df00ff017b82 */ /* 0x000fe20000000800 */
[----:B------:R-:W0:Y:S07]  /*0010*/  S2R R3, SR_TID.X ;  /* 0x0000000000037919 */ /* 0x000e2e0000002100 */
[----:B------:R-:W1:Y:S01]  /*0020*/  LDC.64 R4, c[0x0][0x380] ;  /* 0x0000e000ff047b82 */ /* 0x000e620000000a00 */
[----:B------:R-:W0:Y:S01]  /*0030*/  LDCU UR8, c[0x0][0x360] ;  /* 0x00006c00ff0877ac */ /* 0x000e220008000800 */
[----:B------:R-:W0:Y:S01]  /*0040*/  S2R R0, SR_CTAID.X ;  /* 0x0000000000007919 */ /* 0x000e220000002500 */
[----:B------:R-:W2:Y:S01]  /*0050*/  LDCU.64 UR6, c[0x0][0x358] ;  /* 0x00006b00ff0677ac */ /* 0x000ea20008000a00 */
[----:B0-----:R-:W-:-:S04]  /*0060*/  IMAD R7, R0, UR8, R3 ;  /* 0x0000000800077c24 */ /* 0x001fc8000f8e0203 */
[----:B-1----:R-:W-:-:S06]  /*0070*/  IMAD.WIDE R4, R7, 0x4, R4 ;  /* 0x0000000407047825 */ /* 0x002fcc00078e0204 */
[----:B--2---:R-:W2:Y:S01]  /*0080*/  LDG.E R4, desc[UR6][R4.64] ;  /* 0x0000000604047981 */ /* 0x004ea2000c1e1900 */
[----:B------:R-:W0:Y:S01]  /*0090*/  S2UR UR5, SR_CgaCtaId ;  /* 0x00000000000579c3 */ /* 0x000e220000008800 */
[----:B------:R-:W-:Y:S01]  /*00a0*/  UMOV UR4, 0x400 ;  /* 0x0000040000047882 */ /* 0x000fe20000000000 */
[----:B------:R-:W-:Y:S01]  /*00b0*/  UISETP.GE.U32.AND UP0, UPT, UR8, 0x42, UPT ;  /* 0x000000420800788c */ /* 0x000fe2000bf06070 */
[----:B------:R-:W-:Y:S01]  /*00c0*/  ISETP.GT.U32.AND P0, PT, R3, 0x1f, PT ;  /* 0x0000001f0300780c */ /* 0x000fe20003f04070 */
[----:B0-----:R-:W-:-:S06]  /*00d0*/  ULEA UR4, UR5, UR4, 0x18 ;  /* 0x0000000405047291 */ /* 0x001fcc000f8ec0ff */
[----:B------:R-:W-:-:S05]  /*00e0*/  LEA R7, R3, UR4, 0x2 ;  /* 0x0000000403077c11 */ /* 0x000fca000f8e10ff */
[----:B--2---:R0:W-:Y:S01]  /*00f0*/  STS [R7], R4 ;  /* 0x0000000407007388 */ /* 0x0041e20000000800 */
[----:B------:R-:W-:Y:S06]  /*0100*/  BAR.SYNC.DEFER_BLOCKING 0x0 ;  /* 0x0000000000007b1d */ /* 0x000fec0000010000 */
[----:B------:R-:W-:Y:S05]  /*0110*/  BRA.U !UP0, `(.L_x_0) ;  /* 0x00000001083c7547 */ /* 0x000fea000b800000 */
[----:B------:R-:W-:Y:S01]  /*0120*/  BSSY B0, `(.L_x_0) ;  /* 0x000000e000007945 */ /* 0x000fe20003800000 */
[----:B------:R-:W-:-:S07]  /*0130*/  MOV R2, UR8 ;  /* 0x0000000800027c02 */ /* 0x000fce0008000f00 */
.L_x_1:
[----:B------:R-:W-:-:S04]  /*0140*/  SHF.R.U32.HI R8, RZ, 0x1, R2 ;  /* 0x00000001ff087819 */ /* 0x000fc80000011602 */
[----:B------:R-:W-:-:S13]  /*0150*/  ISETP.GE.U32.AND P1, PT, R3, R8, PT ;  /* 0x000000080300720c */ /* 0x000fda0003f26070 */
[----:B0-----:R-:W-:Y:S01]  /*0160*/  @!P1 LEA R4, R8, R7, 0x2 ;  /* 0x0000000708049211 */ /* 0x001fe200078e10ff */
[----:B------:R-:W-:Y:S01]  /*0170*/  @!P1 LDS R5, [R7] ;  /* 0x0000000007059984 */ /* 0x000fe20000000800 */
[----:B------:R-:W-:Y:S05]  /*0180*/  @!P1 WARPSYNC.ALL ;  /* 0x0000000000009948 */ /* 0x000fea0003800000 */
[----:B------:R-:W0:Y:S02]  /*0190*/  @!P1 LDS R4, [R4] ;  /* 0x0000000004049984 */ /* 0x000e240000000800 */
[----:B0-----:R-:W-:-:S05]  /*01a0*/  @!P1 FADD R6, R4, R5 ;  /* 0x0000000504069221 */ /* 0x001fca0000000000 */
[----:B------:R1:W-:Y:S01]  /*01b0*/  @!P1 STS [R7], R6 ;  /* 0x0000000607009388 */ /* 0x0003e20000000800 */
[----:B------:R-:W-:Y:S01]  /*01c0*/  @!P1 BAR.SYNC.DEFER_BLOCKING 0x0 ;  /* 0x0000000000009b1d */ /* 0x000fe20000010000 */
[----:B------:R-:W-:Y:S02]  /*01d0*/  ISETP.GT.U32.AND P1, PT, R2, 0x83, PT ;  /* 0x000000830200780c */ /* 0x000fe40003f24070 */
[----:B------:R-:W-:-:S11]  /*01e0*/  MOV R2, R8 ;  /* 0x0000000800027202 */ /* 0x000fd60000000f00 */
[----:B-1----:R-:W-:Y:S05]  /*01f0*/  @P1 BRA `(.L_x_1) ;  /* 0xfffffffc00d01947 */ /* 0x002fea000383ffff */
[----:B------:R-:W-:Y:S05]  /*0200*/  BSYNC B0 ;  /* 0x0000000000007941 */ /* 0x000fea0003800000 */
.L_x_0:
[----:B------:R-:W-:Y:S05]  /*0210*/  @P0 EXIT ;  /* 0x000000000000094d */ /* 0x000fea0003800000 */
[----:B------:R-:W-:Y:S01]  /*0220*/  LDS R2, [R7+0x80] ;  /* 0x0000800007027984 */ /* 0x000fe20000000800 */
[----:B------:R-:W-:-:S03]  /*0230*/  ISETP.NE.AND P0, PT, R3, RZ, PT ;  /* 0x000000ff0300720c */ /* 0x000fc60003f05270 */
[----:B------:R-:W1:Y:S02]  /*0240*/  LDS R5, [R7] ;  /* 0x0000000007057984 */ /* 0x000e640000000800 */
[----:B-1----:R-:W-:-:S05]  /*0250*/  FADD R2, R2, R5 ;  /* 0x0000000502027221 */ /* 0x002fca0000000000 */
[----:B------:R-:W-:Y:S04]  /*0260*/  STS [R7], R2 ;  /* 0x0000000207007388 */ /* 0x000fe80000000800 */
[----:B0-----:R-:W-:Y:S04]  /*0270*/  LDS R4, [R7+0x40] ;  /* 0x0000400007047984 */ /* 0x001fe80000000800 */
[----:B------:R-:W0:Y:S02]  /*0280*/  LDS R5, [R7] ;  /* 0x0000000007057984 */ /* 0x000e240000000800 */
[----:B0-----:R-:W-:-:S05]  /*0290*/  FADD R4, R4, R5 ;  /* 0x0000000504047221 */ /* 0x001fca0000000000 */
[----:B------:R-:W-:Y:S04]  /*02a0*/  STS [R7], R4 ;  /* 0x0000000407007388 */ /* 0x000fe80000000800 */
[----:B------:R-:W-:Y:S04]  /*02b0*/  LDS R5, [R7+0x20] ;  /* 0x0000200007057984 */ /* 0x000fe80000000800 */
        /* <DEDUP_REMOVED lines=14> */
[----:B------:R0:W-:Y:S01]  /*03a0*/  STS [R7], R4 ;  /* 0x0000000407007388 */ /* 0x0001e20000000800 */
[----:B------:R-:W-:Y:S05]  /*03b0*/  @P0 EXIT ;  /* 0x000000000000094d */ /* 0x000fea0003800000 */
[----:B------:R-:W1:Y:S01]  /*03c0*/  S2UR UR5, SR_CgaCtaId ;  /* 0x00000000000579c3 */ /* 0x000e620000008800 */
[----:B------:R-:W-:-:S07]  /*03d0*/  UMOV UR4, 0x400 ;  /* 0x0000040000047882 */ /* 0x000fce0000000000 */
[----:B------:R-:W2:Y:S01]  /*03e0*/  LDC.64 R2, c[0x0][0x388] ;  /* 0x0000e200ff027b82 */ /* 0x000ea20000000a00 */
[----:B-1----:R-:W-:Y:S01]  /*03f0*/  ULEA UR4, UR5, UR4, 0x18 ;  /* 0x0000000405047291 */ /* 0x002fe2000f8ec0ff */
[----:B--2---:R-:W-:-:S08]  /*0400*/  IMAD.WIDE.U32 R2, R0, 0x4, R2 ;  /* 0x0000000400027825 */ /* 0x004fd000078e0002 */
[----:B------:R-:W1:Y:S04]  /*0410*/  LDS R5, [UR4] ;  /* 0x00000004ff057984 */ /* 0x000e680008000800 */
[----:B-1----:R-:W-:Y:S01]  /*0420*/  STG.E desc[UR6][R2.64], R5 ;  /* 0x0000000502007986 */ /* 0x002fe2000c101906 */
[----:B------:R-:W-:Y:S05]  /*0430*/  EXIT ;  /* 0x000000000000794d */ /* 0x000fea0003800000 */
.L_x_2:
[----:B------:R-:W-:-:S00]  /*0440*/  BRA `(.L_x_2) ;  /* 0xfffffffc00fc7947 */ /* 0x000fc0000383ffff */
[----:B------:R-:W-:-:S00]  /*0450*/  NOP ;  /* 0x0000000000007918 */ /* 0x000fc00000000000 */
        /* <DEDUP_REMOVED lines=10> */
.L_x_4:


//--------------------- .text._Z8gpu_HeatPfS_S_i  --------------------------
	.section	.text._Z8gpu_HeatPfS_S_i,"ax",@progbits
	.align	128
        .global         _Z8gpu_HeatPfS_S_i
        .type           _Z8gpu_HeatPfS_S_i,@function
        .size           _Z8gpu_HeatPfS_S_i,(.L_x_5 - _Z8gpu_HeatPfS_S_i)
        .other          _Z8gpu_HeatPfS_S_i,@"STO_CUDA_ENTRY STV_DEFAULT"
_Z8gpu_HeatPfS_S_i:
.text._Z8gpu_HeatPfS_S_i:
[----:B------:R-:W-:Y:S01]  /*0000*/  LDC R1, c[0x0][0x37c] ;  /* 0x0000df00ff017b82 */ /* 0x000fe20000000800 */
[----:B------:R-:W0:Y:S07]  /*0010*/  S2R R7, SR_TID.Y ;  /* 0x0000000000077919 */ /* 0x000e2e0000002200 */
[----:B------:R-:W1:Y:S01]  /*0020*/  LDC R0, c[0x0][0x360] ;  /* 0x0000d800ff007b82 */ /* 0x000e620000000800 */
[----:B------:R-:W1:Y:S07]  /*0030*/  S2R R3, SR_TID.X ;  /* 0x0000000000037919 */ /* 0x000e6e0000002100 */
[----:B------:R-:W0:Y:S08]  /*0040*/  S2UR UR5, SR_CTAID.Y ;  /* 0x00000000000579c3 */ /* 0x000e300000002600 */
[----:B------:R-:W0:Y:S08]  /*0050*/  LDC R4, c[0x0][0x364] ;  /* 0x0000d900ff047b82 */ /* 0x000e300000000800 */
[----:B------:R-:W1:Y:S08]  /*0060*/  S2UR UR4, SR_CTAID.X ;  /* 0x00000000000479c3 */ /* 0x000e700000002500 */
[----:B------:R-:W2:Y:S01]  /*0070*/  LDC R5, c[0x0][0x398] ;  /* 0x0000e600ff057b82 */ /* 0x000ea20000000800 */
[----:B0-----:R-:W-:-:S05]  /*0080*/  IMAD R4, R4, UR5, R7 ;  /* 0x0000000504047c24 */ /* 0x001fca000f8e0207 */
[----:B------:R-:W-:Y:S01]  /*0090*/  ISETP.NE.AND P0, PT, R4, RZ, PT ;  /* 0x000000ff0400720c */ /* 0x000fe20003f05270 */
[----:B-1----:R-:W-:-:S05]  /*00a0*/  IMAD R0, R0, UR4, R3 ;  /* 0x0000000400007c24 */ /* 0x002fca000f8e0203 */
[----:B------:R-:W-:Y:S02]  /*00b0*/  ISETP.LT.OR P0, PT, R0, 0x1, !P0 ;  /* 0x000000010000780c */ /* 0x000fe40004701670 */
[----:B--2---:R-:W-:-:S04]  /*00c0*/  IADD3 R3, PT, PT, R5, -0x1, RZ ;  /* 0xffffffff05037810 */ /* 0x004fc80007ffe0ff */
[----:B------:R-:W-:-:S04]  /*00d0*/  ISETP.GE.OR P0, PT, R0, R3, P0 ;  /* 0x000000030000720c */ /* 0x000fc80000706670 */
[----:B------:R-:W-:-:S13]  /*00e0*/  ISETP.GE.OR P0, PT, R4, R3, P0 ;  /* 0x000000030400720c */ /* 0x000fda0000706670 */
[----:B------:R-:W-:Y:S05]  /*00f0*/  @P0 EXIT ;  /* 0x000000000000094d */ /* 0x000fea0003800000 */
[----:B------:R-:W0:Y:S01]  /*0100*/  LDCU.64 UR6, c[0x0][0x380] ;  /* 0x00007000ff0677ac */ /* 0x000e220008000a00 */
[----:B------:R-:W1:Y:S01]  /*0110*/  LDC.64 R8, c[0x0][0x380] ;  /* 0x0000e000ff087b82 */ /* 0x000e620000000a00 */
[----:B------:R-:W-:Y:S01]  /*0120*/  IMAD R13, R0, R5, RZ ;  /* 0x00000005000d7224 */ /* 0x000fe200078e02ff */
[----:B------:R-:W2:Y:S04]  /*0130*/  LDCU.64 UR4, c[0x0][0x358] ;  /* 0x00006b00ff0477ac */ /* 0x000ea80008000a00 */
[C---:B------:R-:W-:Y:S02]  /*0140*/  IADD3 R0, P0, PT, R4.reuse, R13, RZ ;  /* 0x0000000d04007210 */ /* 0x040fe40007f1e0ff */
[----:B------:R-:W-:Y:S02]  /*0150*/  IADD3 R2, PT, PT, R4, -R5, R13 ;  /* 0x8000000504027210 */ /* 0x000fe40007ffe00d */
[----:B------:R-:W-:-:S02]  /*0160*/  LEA.HI.X.SX32 R3, R13, RZ, 0x1, P0 ;  /* 0x000000ff0d037211 */ /* 0x000fc400000f0eff */
[----:B------:R-:W-:Y:S02]  /*0170*/  LEA R11, R5, R2, 0x1 ;  /* 0x00000002050b7211 */ /* 0x000fe400078e08ff */
[----:B0-----:R-:W-:-:S04]  /*0180*/  LEA R6, P0, R0, UR6, 0x2 ;  /* 0x0000000600067c11 */ /* 0x001fc8000f8010ff */
[----:B------:R-:W-:Y:S01]  /*0190*/  LEA.HI.X R7, R0, UR7, R3, 0x2, P0 ;  /* 0x0000000700077c11 */ /* 0x000fe200080f1403 */
[----:B-1----:R-:W-:-:S04]  /*01a0*/  IMAD.WIDE R2, R2, 0x4, R8 ;  /* 0x0000000402027825 */ /* 0x002fc800078e0208 */
[----:B--2---:R-:W2:Y:S01]  /*01b0*/  LDG.E R0, desc[UR4][R6.64+-0x4] ;  /* 0xfffffc0406007981 */ /* 0x004ea2000c1e1900 */
[----:B------:R-:W-:-:S03]  /*01c0*/  IMAD.WIDE R8, R11, 0x4, R8 ;  /* 0x000000040b087825 */ /* 0x000fc600078e0208 */
[----:B------:R-:W2:Y:S01]  /*01d0*/  LDG.E R15, desc[UR4][R6.64+0x4] ;  /* 0x00000404060f7981 */ /* 0x000ea2000c1e1900 */
[----:B------:R-:W0:Y:S03]  /*01e0*/  LDC.64 R10, c[0x0][0x388] ;  /* 0x0000e200ff0a7b82 */ /* 0x000e260000000a00 */
[----:B------:R-:W3:Y:S04]  /*01f0*/  LDG.E R17, desc[UR4][R2.64] ;  /* 0x0000000402117981 */ /* 0x000ee8000c1e1900 */
[----:B------:R-:W4:Y:S01]  /*0200*/  LDG.E R9, desc[UR4][R8.64] ;  /* 0x0000000408097981 */ /* 0x000f22000c1e1900 */
[----:B--2---:R-:W-:Y:S01]  /*0210*/  FADD R0, R0, R15 ;  /* 0x0000000f00007221 */ /* 0x004fe20000000000 */
[----:B------:R-:W-:Y:S01]  /*0220*/  IADD3 R15, PT, PT, R4, R13, RZ ;  /* 0x0000000d040f7210 */ /* 0x000fe20007ffe0ff */
[----:B------:R-:W-:-:S04]  /*0230*/  IMAD.WIDE R4, R5, 0x4, R2 ;  /* 0x0000000405047825 */ /* 0x000fc800078e0202 */
[----:B---3--:R-:W-:Y:S01]  /*0240*/  FADD R0, R0, R17 ;  /* 0x0000001100007221 */ /* 0x008fe20000000000 */
[----:B------:R-:W1:Y:S01]  /*0250*/  LDC.64 R2, c[0x0][0x390] ;  /* 0x0000e400ff027b82 */ /* 0x000e620000000a00 */
[----:B0-----:R-:W-:-:S04]  /*0260*/  IMAD.WIDE R10, R15, 0x4, R10 ;  /* 0x000000040f0a7825 */ /* 0x001fc800078e020a */
[----:B----4-:R-:W-:-:S04]  /*0270*/  FADD R0, R0, R9 ;  /* 0x0000000900007221 */ /* 0x010fc80000000000 */
[----:B------:R-:W-:-:S05]  /*0280*/  FMUL R13, R0, 0.25 ;  /* 0x3e800000000d7820 */ /* 0x000fca0000400000 */
[----:B------:R-:W-:Y:S04]  /*0290*/  STG.E desc[UR4][R10.64], R13 ;  /* 0x0000000d0a007986 */ /* 0x000fe8000c101904 */
[----:B------:R-:W2:Y:S01]  /*02a0*/  LDG.E R4, desc[UR4][R4.64] ;  /* 0x0000000404047981 */ /* 0x000ea2000c1e1900 */
[----:B-1----:R-:W-:-:S04]  /*02b0*/  IMAD.WIDE R2, R15, 0x4, R2 ;  /* 0x000000040f027825 */ /* 0x002fc800078e0202 */
[----:B--2---:R-:W-:-:S04]  /*02c0*/  FADD R0, R13, -R4 ;  /* 0x800000040d007221 */ /* 0x004fc80000000000 */
[----:B------:R-:W-:-:S05]  /*02d0*/  FMUL R7, R0, R0 ;  /* 0x0000000000077220 */ /* 0x000fca0000400000 */
[----:B------:R-:W-:Y:S01]  /*02e0*/  STG.E desc[UR4][R2.64], R7 ;  /* 0x0000000702007986 */ /* 0x000fe2000c101904 */
[----:B------:R-:W-:Y:S05]  /*02f0*/  EXIT ;  /* 0x000000000000794d */ /* 0x000fea0003800000 */
.L_x_3:
        /* <DEDUP_REMOVED lines=16> */
.L_x_5:


//--------------------- .nv.shared._Z12gpu_residualPfS_ --------------------------
	.section	.nv.shared._Z12gpu_residualPfS_,"aw",@nobits
	.sectionflags	@""
	.align	16
	.zero		1024


//--------------------- .nv.shared.reserved.0     --------------------------
	.section	.nv.shared.reserved.0,"aw",@nobits
	.weak		__nv_reservedSMEM_offset_0_alias
	.size		__nv_reservedSMEM_offset_0_alias, 0, 64
	.other		__nv_reservedSMEM_offset_0_alias,@"STO_CUDA_RESERVED_SHARED STV_DEFAULT"
__nv_reservedSMEM_offset_0_alias:
	.zero		0
	.zero		64


//--------------------- .nv.shared._Z8gpu_HeatPfS_S_i --------------------------
	.section	.nv.shared._Z8gpu_HeatPfS_S_i,"aw",@nobits
	.sectionflags	@""
	.align	16
	.zero		1024


//--------------------- .nv.constant0._Z12gpu_residualPfS_ --------------------------
	.section	.nv.constant0._Z12gpu_residualPfS_,"a",@progbits
	.sectionflags	@""
	.align	4
.nv.constant0._Z12gpu_residualPfS_:
	.zero		912


//--------------------- .nv.constant0._Z8gpu_HeatPfS_S_i --------------------------
	.section	.nv.constant0._Z8gpu_HeatPfS_S_i,"a",@progbits
	.sectionflags	@""
	.align	4
.nv.constant0._Z8gpu_HeatPfS_S_i:
	.zero		924


//--------------------- SYMBOLS --------------------------

	.type		.nv.reservedSmem.offset0,@object
	.size		.nv.reservedSmem.offset0,0x4
	.type		.nv.reservedSmem.cap,@object
	.size		.nv.reservedSmem.cap,0x4
